	.headerflags	@"EF_CUDA_TEXMODE_UNIFIED EF_CUDA_64BIT_ADDRESS EF_CUDA_ACCELERATORS EF_CUDA_SM90 EF_CUDA_VIRTUAL_SM(EF_CUDA_SM90)"
	.elftype	@"ET_EXEC"


//--------------------- .nv.info                  --------------------------
	.section	.nv.info,"",@"SHT_CUDA_INFO"
	.align	4


	//----- nvinfo : EIATTR_REGCOUNT
	.align		4
        /*0000*/ 	.byte	0x04, 0x2f
        /*0002*/ 	.short	(.L_1 - .L_0)
	.align		4
.L_0:
        /*0004*/ 	.word	index@(triton_poi_fused__to_copy_31)
        /*0008*/ 	.word	0x0000000a


	//----- nvinfo : EIATTR_MIN_STACK_SIZE
	.align		4
.L_1:
        /*000c*/ 	.byte	0x04, 0x12
        /*000e*/ 	.short	(.L_3 - .L_2)
	.align		4
.L_2:
        /*0010*/ 	.word	index@(triton_poi_fused__to_copy_31)
        /*0014*/ 	.word	0x00000000


	//----- nvinfo : EIATTR_FRAME_SIZE
	.align		4
.L_3:
        /*0018*/ 	.byte	0x04, 0x11
        /*001a*/ 	.short	(.L_5 - .L_4)
	.align		4
.L_4:
        /*001c*/ 	.word	index@(triton_poi_fused__to_copy_31)
        /*0020*/ 	.word	0x00000000


	//----- nvinfo : EIATTR_MIN_STACK_SIZE
	.align		4
.L_5:
        /*0024*/ 	.byte	0x04, 0x12
        /*0026*/ 	.short	(.L_7 - .L_6)
	.align		4
.L_6:
        /*0028*/ 	.word	index@(triton_poi_fused__to_copy_31)
        /*002c*/ 	.word	0x00000000
.L_7:


//--------------------- .nv.info.triton_poi_fused__to_copy_31 --------------------------
	.section	.nv.info.triton_poi_fused__to_copy_31,"",@"SHT_CUDA_INFO"
	.sectionflags	@""
	.align	4


	//----- nvinfo : EIATTR_CUDA_API_VERSION
	.align		4
        /*0000*/ 	.byte	0x04, 0x37
        /*0002*/ 	.short	(.L_9 - .L_8)
.L_8:
        /*0004*/ 	.word	0x0000007c


	//----- nvinfo : EIATTR_KPARAM_INFO
	.align		4
.L_9:
        /*0008*/ 	.byte	0x04, 0x17
        /*000a*/ 	.short	(.L_11 - .L_10)
.L_10:
        /*000c*/ 	.word	0x00000000
        /*0010*/ 	.short	0x0001
        /*0012*/ 	.short	0x0008
        /*0014*/ 	.byte	0x00, 0xf0, 0x11, 0x00


	//----- nvinfo : EIATTR_KPARAM_INFO
	.align		4
.L_11:
        /*0018*/ 	.byte	0x04, 0x17
        /*001a*/ 	.short	(.L_13 - .L_12)
.L_12:
        /*001c*/ 	.word	0x00000000
        /*0020*/ 	.short	0x0000
        /*0022*/ 	.short	0x0000
        /*0024*/ 	.byte	0x00, 0xf4, 0x21, 0x00


	//----- nvinfo : EIATTR_SPARSE_MMA_MASK
	.align		4
.L_13:
        /*0028*/ 	.byte	0x03, 0x50
        /*002a*/ 	.short	0x0000


	//----- nvinfo : EIATTR_MAXREG_COUNT
	.align		4
        /*002c*/ 	.byte	0x03, 0x1b
        /*002e*/ 	.short	0x00ff


	//----- nvinfo : EIATTR_EXIT_INSTR_OFFSETS
	.align		4
        /*0030*/ 	.byte	0x04, 0x1c
        /*0032*/ 	.short	(.L_15 - .L_14)


	//   ....[0]....
.L_14:
        /*0034*/ 	.word	0x00000140


	//   ....[1]....
        /*0038*/ 	.word	0x00000170


	//----- nvinfo : EIATTR_REQNTID
	.align		4
.L_15:
        /*003c*/ 	.byte	0x04, 0x10
        /*003e*/ 	.short	(.L_17 - .L_16)
.L_16:
        /*0040*/ 	.word	0x00000020
        /*0044*/ 	.word	0x00000001
        /*0048*/ 	.word	0x00000001


	//----- nvinfo : EIATTR_CBANK_PARAM_SIZE
	.align		4
.L_17:
        /*004c*/ 	.byte	0x03, 0x19
        /*004e*/ 	.short	0x000c


	//----- nvinfo : EIATTR_PARAM_CBANK
	.align		4
        /*0050*/ 	.byte	0x04, 0x0a
        /*0052*/ 	.short	(.L_19 - .L_18)
	.align		4
.L_18:
        /*0054*/ 	.word	index@(.nv.constant0.triton_poi_fused__to_copy_31)
        /*0058*/ 	.short	0x0210
        /*005a*/ 	.short	0x000c


	//----- nvinfo : EIATTR_SW_WAR
	.align		4
.L_19:
        /*005c*/ 	.byte	0x04, 0x36
        /*005e*/ 	.short	(.L_21 - .L_20)
.L_20:
        /*0060*/ 	.word	0x00000008
.L_21:


//--------------------- .nv.callgraph             --------------------------
	.section	.nv.callgraph,"",@"SHT_CUDA_CALLGRAPH"
	.align	4
	.sectionentsize	8
	.align		4
        /*0000*/ 	.word	0x00000000
	.align		4
        /*0004*/ 	.word	0xffffffff
	.align		4
        /*0008*/ 	.word	0x00000000
	.align		4
        /*000c*/ 	.word	0xfffffffe
	.align		4
        /*0010*/ 	.word	0x00000000
	.align		4
        /*0014*/ 	.word	0xfffffffd
	.align		4
        /*0018*/ 	.word	0x00000000
	.align		4
        /*001c*/ 	.word	0xfffffffc


//--------------------- .text.triton_poi_fused__to_copy_31 --------------------------
	.section	.text.triton_poi_fused__to_copy_31,"ax",@progbits
	.align	128
        .global         triton_poi_fused__to_copy_31
        .type           triton_poi_fused__to_copy_31,@function
        .size           triton_poi_fused__to_copy_31,(.L_x_1 - triton_poi_fused__to_copy_31)
        .other          triton_poi_fused__to_copy_31,@"STO_CUDA_ENTRY STV_DEFAULT"
triton_poi_fused__to_copy_31:
.text.triton_poi_fused__to_copy_31:
[----:B------:R-:W0:Y:S02]  /*0000*/  LDC R1, c[0x0][0x28] ;  /* 0x00000a00ff017b82 */ /* 0x000e240000000800 */
[----:B------:R-:W1:Y:S01]  /*0010*/  S2R R0, SR_TID.X ;  /* 0x0000000000007919 */ /* 0x000e620000002100 */
[----:B------:R-:W2:Y:S01]  /*0020*/  S2R R5, SR_CTAID.X ;  /* 0x0000000000057919 */ /* 0x000ea20000002500 */
[----:B-1----:R-:W-:-:S05]  /*0030*/  IMAD.SHL.U32 R0, R0, 0x2, RZ ;  /* 0x0000000200007824 */ /* 0x002fca00078e00ff */
[----:B------:R-:W-:-:S05]  /*0040*/  LOP3.LUT R0, R0, 0x3e, RZ, 0xc0, !PT ;  /* 0x0000003e00007812 */ /* 0x000fca00078ec0ff */
[----:B--2---:R-:W-:-:S04]  /*0050*/  IMAD R5, R5, 0x40, R0 ;  /* 0x0000004005057824 */ /* 0x004fc800078e0200 */
[C---:B------:R-:W-:Y:S01]  /*0060*/  VIADD R0, R5.reuse, 0x1 ;  /* 0x0000000105007836 */ /* 0x040fe20000000000 */
[----:B------:R-:W-:Y:S02]  /*0070*/  I2FP.F32.S32 R2, R5 ;  /* 0x0000000500027245 */ /* 0x000fe40000201400 */
[----:B------:R-:W-:Y:S02]  /*0080*/  ISETP.GE.AND P0, PT, R5, 0x40, PT ;  /* 0x000000400500780c */ /* 0x000fe40003f06270 */
[----:B------:R-:W-:Y:S01]  /*0090*/  I2FP.F32.S32 R0, R0 ;  /* 0x0000000000007245 */ /* 0x000fe20000201400 */
[----:B------:R-:W-:Y:S02]  /*00a0*/  FMUL R4, R2, 0.4920634925365447998 ;  /* 0x3efbefbf02047820 */ /* 0x000fe40000400000 */
[----:B------:R-:W1:Y:S02]  /*00b0*/  LDC.64 R2, c[0x0][0x210] ;  /* 0x00008400ff027b82 */ /* 0x000e640000000a00 */
[----:B------:R-:W-:Y:S01]  /*00c0*/  FMUL R0, R0, 0.4920634925365447998 ;  /* 0x3efbefbf00007820 */ /* 0x000fe20000400000 */
[----:B------:R-:W-:-:S04]  /*00d0*/  FMNMX R4, RZ, R4, !PT ;  /* 0x00000004ff047209 */ /* 0x000fc80007800000 */
[----:B------:R-:W-:Y:S02]  /*00e0*/  FMNMX R0, RZ, R0, !PT ;  /* 0x00000000ff007209 */ /* 0x000fe40007800000 */
[----:B------:R-:W2:Y:S08]  /*00f0*/  F2I.TRUNC.NTZ R4, R4 ;  /* 0x0000000400047305 */ /* 0x000eb0000020f100 */
[----:B------:R-:W3:Y:S01]  /*0100*/  F2I.TRUNC.NTZ R6, R0 ;  /* 0x0000000000067305 */ /* 0x000ee2000020f100 */
[----:B-1----:R-:W-:Y:S01]  /*0110*/  IMAD.WIDE R2, R5, 0x8, R2 ;  /* 0x0000000805027825 */ /* 0x002fe200078e0202 */
[----:B--2---:R-:W-:-:S02]  /*0120*/  SHF.R.S32.HI R5, RZ, 0x1f, R4 ;  /* 0x0000001fff057819 */ /* 0x004fc40000011404 */
[----:B---3--:R-:W-:Y:S01]  /*0130*/  SHF.R.S32.HI R7, RZ, 0x1f, R6 ;  /* 0x0000001fff077819 */ /* 0x008fe20000011406 */
[----:B------:R-:W-:Y:S06]  /*0140*/  @P0 EXIT ;  /* 0x000000000000094d */ /* 0x000fec0003800000 */
[----:B------:R-:W-:Y:S02]  /*0150*/  ULDC.64 UR4, c[0x0][0x208] ;  /* 0x0000820000047ab9 */ /* 0x000fe40000000a00 */
[----:B------:R-:W-:Y:S01]  /*0160*/  STG.E.128 desc[UR4][R2.64], R4 ;  /* 0x0000000402007986 */ /* 0x000fe2000c101d04 */
[----:B------:R-:W-:Y:S05]  /*0170*/  EXIT ;  /* 0x000000000000794d */ /* 0x000fea0003800000 */
.L_x_0:
[----:B------:R-:W-:-:S00]  /*0180*/  BRA `(.L_x_0) ;  /* 0xfffffffc00fc7947 */ /* 0x000fc0000383ffff */
[----:B------:R-:W-:-:S00]  /*0190*/  NOP ;  /* 0x0000000000007918 */ /* 0x000fc00000000000 */
        /* <DEDUP_REMOVED lines=14> */
.L_x_1:


//--------------------- .nv.constant0.triton_poi_fused__to_copy_31 --------------------------
	.section	.nv.constant0.triton_poi_fused__to_copy_31,"a",@progbits
	.sectionflags	@""
	.align	4
.nv.constant0.triton_poi_fused__to_copy_31:
	.zero		540
